//
// Generated by NVIDIA NVVM Compiler
//
// Compiler Build ID: CL-36424714
// Cuda compilation tools, release 13.0, V13.0.88
// Based on NVVM 20.0.0
//

.version 9.0
.target sm_100
.address_size 64

	// .globl	_Z38scatter_add_softsign_layer_norm_kernelPKfPKiS0_Pfiii

.visible .entry _Z38scatter_add_softsign_layer_norm_kernelPKfPKiS0_Pfiii(
	.param .u64 .ptr .align 1 _Z38scatter_add_softsign_layer_norm_kernelPKfPKiS0_Pfiii_param_0,
	.param .u64 .ptr .align 1 _Z38scatter_add_softsign_layer_norm_kernelPKfPKiS0_Pfiii_param_1,
	.param .u64 .ptr .align 1 _Z38scatter_add_softsign_layer_norm_kernelPKfPKiS0_Pfiii_param_2,
	.param .u64 .ptr .align 1 _Z38scatter_add_softsign_layer_norm_kernelPKfPKiS0_Pfiii_param_3,
	.param .u32 _Z38scatter_add_softsign_layer_norm_kernelPKfPKiS0_Pfiii_param_4,
	.param .u32 _Z38scatter_add_softsign_layer_norm_kernelPKfPKiS0_Pfiii_param_5,
	.param .u32 _Z38scatter_add_softsign_layer_norm_kernelPKfPKiS0_Pfiii_param_6
)
{
	.reg .pred 	%p<23>;
	.reg .b32 	%r<65>;
	.reg .b32 	%f<141>;
	.reg .b64 	%rd<58>;

	ld.param.u64 	%rd18, [_Z38scatter_add_softsign_layer_norm_kernelPKfPKiS0_Pfiii_param_0];
	ld.param.u64 	%rd17, [_Z38scatter_add_softsign_layer_norm_kernelPKfPKiS0_Pfiii_param_1];
	ld.param.u64 	%rd19, [_Z38scatter_add_softsign_layer_norm_kernelPKfPKiS0_Pfiii_param_2];
	ld.param.u64 	%rd20, [_Z38scatter_add_softsign_layer_norm_kernelPKfPKiS0_Pfiii_param_3];
	ld.param.u32 	%r40, [_Z38scatter_add_softsign_layer_norm_kernelPKfPKiS0_Pfiii_param_4];
	ld.param.u32 	%r41, [_Z38scatter_add_softsign_layer_norm_kernelPKfPKiS0_Pfiii_param_5];
	ld.param.u32 	%r42, [_Z38scatter_add_softsign_layer_norm_kernelPKfPKiS0_Pfiii_param_6];
	cvta.to.global.u64 	%rd1, %rd18;
	cvta.to.global.u64 	%rd2, %rd20;
	cvta.to.global.u64 	%rd3, %rd19;
	mov.u32 	%r43, %ctaid.x;
	mov.u32 	%r44, %ntid.x;
	mov.u32 	%r45, %tid.x;
	mad.lo.s32 	%r1, %r43, %r44, %r45;
	setp.ge.s32 	%p1, %r1, %r42;
	@%p1 bra 	$L__BB0_28;
	cvta.to.global.u64 	%rd21, %rd17;
	mul.wide.s32 	%rd22, %r1, 4;
	add.s64 	%rd23, %rd21, %rd22;
	ld.global.u32 	%r2, [%rd23];
	setp.lt.s32 	%p2, %r2, 0;
	setp.ge.s32 	%p3, %r2, %r40;
	or.pred  	%p4, %p2, %p3;
	@%p4 bra 	$L__BB0_28;
	setp.lt.s32 	%p5, %r41, 1;
	mov.f32 	%f139, 0f00000000;
	@%p5 bra 	$L__BB0_15;
	mul.lo.s32 	%r3, %r2, %r41;
	and.b32  	%r4, %r41, 15;
	setp.lt.u32 	%p6, %r41, 16;
	mov.f32 	%f139, 0f00000000;
	mov.b32 	%r53, 0;
	@%p6 bra 	$L__BB0_6;
	and.b32  	%r53, %r41, 2147483632;
	neg.s32 	%r57, %r53;
	mul.wide.u32 	%rd24, %r3, 4;
	add.s64 	%rd25, %rd24, %rd1;
	add.s64 	%rd55, %rd25, 32;
	mov.f32 	%f139, 0f00000000;
$L__BB0_5:
	.pragma "nounroll";
	ld.global.f32 	%f18, [%rd55+-32];
	add.f32 	%f19, %f139, %f18;
	ld.global.f32 	%f20, [%rd55+-28];
	add.f32 	%f21, %f19, %f20;
	ld.global.f32 	%f22, [%rd55+-24];
	add.f32 	%f23, %f21, %f22;
	ld.global.f32 	%f24, [%rd55+-20];
	add.f32 	%f25, %f23, %f24;
	ld.global.f32 	%f26, [%rd55+-16];
	add.f32 	%f27, %f25, %f26;
	ld.global.f32 	%f28, [%rd55+-12];
	add.f32 	%f29, %f27, %f28;
	ld.global.f32 	%f30, [%rd55+-8];
	add.f32 	%f31, %f29, %f30;
	ld.global.f32 	%f32, [%rd55+-4];
	add.f32 	%f33, %f31, %f32;
	ld.global.f32 	%f34, [%rd55];
	add.f32 	%f35, %f33, %f34;
	ld.global.f32 	%f36, [%rd55+4];
	add.f32 	%f37, %f35, %f36;
	ld.global.f32 	%f38, [%rd55+8];
	add.f32 	%f39, %f37, %f38;
	ld.global.f32 	%f40, [%rd55+12];
	add.f32 	%f41, %f39, %f40;
	ld.global.f32 	%f42, [%rd55+16];
	add.f32 	%f43, %f41, %f42;
	ld.global.f32 	%f44, [%rd55+20];
	add.f32 	%f45, %f43, %f44;
	ld.global.f32 	%f46, [%rd55+24];
	add.f32 	%f47, %f45, %f46;
	ld.global.f32 	%f48, [%rd55+28];
	add.f32 	%f139, %f47, %f48;
	add.s32 	%r57, %r57, 16;
	add.s64 	%rd55, %rd55, 64;
	setp.eq.s32 	%p7, %r57, 0;
	@%p7 bra 	$L__BB0_6;
	bra.uni 	$L__BB0_5;
$L__BB0_6:
	setp.eq.s32 	%p8, %r4, 0;
	@%p8 bra 	$L__BB0_15;
	and.b32  	%r8, %r41, 7;
	setp.lt.u32 	%p9, %r4, 8;
	@%p9 bra 	$L__BB0_9;
	add.s32 	%r47, %r53, %r3;
	mul.wide.u32 	%rd26, %r47, 4;
	add.s64 	%rd27, %rd1, %rd26;
	ld.global.f32 	%f50, [%rd27];
	add.f32 	%f51, %f139, %f50;
	cvt.u64.u32 	%rd28, %r3;
	cvt.u64.u32 	%rd29, %r53;
	add.s64 	%rd30, %rd29, %rd28;
	shl.b64 	%rd31, %rd30, 2;
	add.s64 	%rd32, %rd1, %rd31;
	ld.global.f32 	%f52, [%rd32+4];
	add.f32 	%f53, %f51, %f52;
	ld.global.f32 	%f54, [%rd32+8];
	add.f32 	%f55, %f53, %f54;
	ld.global.f32 	%f56, [%rd32+12];
	add.f32 	%f57, %f55, %f56;
	ld.global.f32 	%f58, [%rd32+16];
	add.f32 	%f59, %f57, %f58;
	ld.global.f32 	%f60, [%rd32+20];
	add.f32 	%f61, %f59, %f60;
	ld.global.f32 	%f62, [%rd32+24];
	add.f32 	%f63, %f61, %f62;
	ld.global.f32 	%f64, [%rd32+28];
	add.f32 	%f139, %f63, %f64;
	add.s32 	%r53, %r53, 8;
$L__BB0_9:
	setp.eq.s32 	%p10, %r8, 0;
	@%p10 bra 	$L__BB0_15;
	and.b32  	%r11, %r41, 3;
	setp.lt.u32 	%p11, %r8, 4;
	@%p11 bra 	$L__BB0_12;
	add.s32 	%r48, %r53, %r3;
	mul.wide.u32 	%rd33, %r48, 4;
	add.s64 	%rd34, %rd1, %rd33;
	ld.global.f32 	%f66, [%rd34];
	add.f32 	%f67, %f139, %f66;
	cvt.u64.u32 	%rd35, %r3;
	cvt.u64.u32 	%rd36, %r53;
	add.s64 	%rd37, %rd36, %rd35;
	shl.b64 	%rd38, %rd37, 2;
	add.s64 	%rd39, %rd1, %rd38;
	ld.global.f32 	%f68, [%rd39+4];
	add.f32 	%f69, %f67, %f68;
	ld.global.f32 	%f70, [%rd39+8];
	add.f32 	%f71, %f69, %f70;
	ld.global.f32 	%f72, [%rd39+12];
	add.f32 	%f139, %f71, %f72;
	add.s32 	%r53, %r53, 4;
$L__BB0_12:
	setp.eq.s32 	%p12, %r11, 0;
	@%p12 bra 	$L__BB0_15;
	add.s32 	%r49, %r53, %r3;
	mul.wide.u32 	%rd40, %r49, 4;
	add.s64 	%rd54, %rd1, %rd40;
	neg.s32 	%r56, %r11;
$L__BB0_14:
	.pragma "nounroll";
	ld.global.f32 	%f73, [%rd54];
	add.f32 	%f139, %f139, %f73;
	add.s64 	%rd54, %rd54, 4;
	add.s32 	%r56, %r56, 1;
	setp.ne.s32 	%p13, %r56, 0;
	@%p13 bra 	$L__BB0_14;
$L__BB0_15:
	setp.lt.s32 	%p14, %r41, 1;
	@%p14 bra 	$L__BB0_28;
	mul.lo.s32 	%r17, %r41, %r1;
	and.b32  	%r18, %r41, 15;
	setp.lt.u32 	%p15, %r41, 16;
	mov.b32 	%r60, 0;
	@%p15 bra 	$L__BB0_19;
	and.b32  	%r60, %r41, 2147483632;
	neg.s32 	%r59, %r60;
	add.s64 	%rd56, %rd3, 32;
	add.s64 	%rd9, %rd2, 32;
	mov.u32 	%r58, %r17;
$L__BB0_18:
	.pragma "nounroll";
	mul.wide.s32 	%rd41, %r58, 4;
	add.s64 	%rd42, %rd9, %rd41;
	ld.global.f32 	%f74, [%rd56+-32];
	mul.f32 	%f75, %f139, %f74;
	st.global.f32 	[%rd42+-32], %f75;
	ld.global.f32 	%f76, [%rd56+-28];
	mul.f32 	%f77, %f139, %f76;
	st.global.f32 	[%rd42+-28], %f77;
	ld.global.f32 	%f78, [%rd56+-24];
	mul.f32 	%f79, %f139, %f78;
	st.global.f32 	[%rd42+-24], %f79;
	ld.global.f32 	%f80, [%rd56+-20];
	mul.f32 	%f81, %f139, %f80;
	st.global.f32 	[%rd42+-20], %f81;
	ld.global.f32 	%f82, [%rd56+-16];
	mul.f32 	%f83, %f139, %f82;
	st.global.f32 	[%rd42+-16], %f83;
	ld.global.f32 	%f84, [%rd56+-12];
	mul.f32 	%f85, %f139, %f84;
	st.global.f32 	[%rd42+-12], %f85;
	ld.global.f32 	%f86, [%rd56+-8];
	mul.f32 	%f87, %f139, %f86;
	st.global.f32 	[%rd42+-8], %f87;
	ld.global.f32 	%f88, [%rd56+-4];
	mul.f32 	%f89, %f139, %f88;
	st.global.f32 	[%rd42+-4], %f89;
	ld.global.f32 	%f90, [%rd56];
	mul.f32 	%f91, %f139, %f90;
	st.global.f32 	[%rd42], %f91;
	ld.global.f32 	%f92, [%rd56+4];
	mul.f32 	%f93, %f139, %f92;
	st.global.f32 	[%rd42+4], %f93;
	ld.global.f32 	%f94, [%rd56+8];
	mul.f32 	%f95, %f139, %f94;
	st.global.f32 	[%rd42+8], %f95;
	ld.global.f32 	%f96, [%rd56+12];
	mul.f32 	%f97, %f139, %f96;
	st.global.f32 	[%rd42+12], %f97;
	ld.global.f32 	%f98, [%rd56+16];
	mul.f32 	%f99, %f139, %f98;
	st.global.f32 	[%rd42+16], %f99;
	ld.global.f32 	%f100, [%rd56+20];
	mul.f32 	%f101, %f139, %f100;
	st.global.f32 	[%rd42+20], %f101;
	ld.global.f32 	%f102, [%rd56+24];
	mul.f32 	%f103, %f139, %f102;
	st.global.f32 	[%rd42+24], %f103;
	ld.global.f32 	%f104, [%rd56+28];
	mul.f32 	%f105, %f139, %f104;
	st.global.f32 	[%rd42+28], %f105;
	add.s32 	%r59, %r59, 16;
	add.s64 	%rd56, %rd56, 64;
	add.s32 	%r58, %r58, 16;
	setp.ne.s32 	%p16, %r59, 0;
	@%p16 bra 	$L__BB0_18;
$L__BB0_19:
	setp.eq.s32 	%p17, %r18, 0;
	@%p17 bra 	$L__BB0_28;
	and.b32  	%r28, %r41, 7;
	setp.lt.u32 	%p18, %r18, 8;
	@%p18 bra 	$L__BB0_22;
	mul.wide.u32 	%rd43, %r60, 4;
	add.s64 	%rd44, %rd3, %rd43;
	ld.global.f32 	%f106, [%rd44];
	mul.f32 	%f107, %f139, %f106;
	add.s32 	%r51, %r60, %r17;
	mul.wide.s32 	%rd45, %r51, 4;
	add.s64 	%rd46, %rd2, %rd45;
	st.global.f32 	[%rd46], %f107;
	ld.global.f32 	%f108, [%rd44+4];
	mul.f32 	%f109, %f139, %f108;
	st.global.f32 	[%rd46+4], %f109;
	ld.global.f32 	%f110, [%rd44+8];
	mul.f32 	%f111, %f139, %f110;
	st.global.f32 	[%rd46+8], %f111;
	ld.global.f32 	%f112, [%rd44+12];
	mul.f32 	%f113, %f139, %f112;
	st.global.f32 	[%rd46+12], %f113;
	ld.global.f32 	%f114, [%rd44+16];
	mul.f32 	%f115, %f139, %f114;
	st.global.f32 	[%rd46+16], %f115;
	ld.global.f32 	%f116, [%rd44+20];
	mul.f32 	%f117, %f139, %f116;
	st.global.f32 	[%rd46+20], %f117;
	ld.global.f32 	%f118, [%rd44+24];
	mul.f32 	%f119, %f139, %f118;
	st.global.f32 	[%rd46+24], %f119;
	ld.global.f32 	%f120, [%rd44+28];
	mul.f32 	%f121, %f139, %f120;
	st.global.f32 	[%rd46+28], %f121;
	add.s32 	%r60, %r60, 8;
$L__BB0_22:
	setp.eq.s32 	%p19, %r28, 0;
	@%p19 bra 	$L__BB0_28;
	and.b32  	%r31, %r41, 3;
	setp.lt.u32 	%p20, %r28, 4;
	@%p20 bra 	$L__BB0_25;
	mul.wide.u32 	%rd47, %r60, 4;
	add.s64 	%rd48, %rd3, %rd47;
	ld.global.f32 	%f122, [%rd48];
	mul.f32 	%f123, %f139, %f122;
	add.s32 	%r52, %r60, %r17;
	mul.wide.s32 	%rd49, %r52, 4;
	add.s64 	%rd50, %rd2, %rd49;
	st.global.f32 	[%rd50], %f123;
	ld.global.f32 	%f124, [%rd48+4];
	mul.f32 	%f125, %f139, %f124;
	st.global.f32 	[%rd50+4], %f125;
	ld.global.f32 	%f126, [%rd48+8];
	mul.f32 	%f127, %f139, %f126;
	st.global.f32 	[%rd50+8], %f127;
	ld.global.f32 	%f128, [%rd48+12];
	mul.f32 	%f129, %f139, %f128;
	st.global.f32 	[%rd50+12], %f129;
	add.s32 	%r60, %r60, 4;
$L__BB0_25:
	setp.eq.s32 	%p21, %r31, 0;
	@%p21 bra 	$L__BB0_28;
	add.s32 	%r64, %r60, %r17;
	mul.wide.u32 	%rd51, %r60, 4;
	add.s64 	%rd57, %rd3, %rd51;
	neg.s32 	%r63, %r31;
$L__BB0_27:
	.pragma "nounroll";
	mul.wide.s32 	%rd52, %r64, 4;
	add.s64 	%rd53, %rd2, %rd52;
	ld.global.f32 	%f130, [%rd57];
	mul.f32 	%f131, %f139, %f130;
	st.global.f32 	[%rd53], %f131;
	add.s32 	%r64, %r64, 1;
	add.s64 	%rd57, %rd57, 4;
	add.s32 	%r63, %r63, 1;
	setp.ne.s32 	%p22, %r63, 0;
	@%p22 bra 	$L__BB0_27;
$L__BB0_28:
	ret;

}


// ===== COMPILED SASS (sm_100) =====

	.target	sm_100

	.elftype	@"ET_EXEC"


//--------------------- .note.nv.tkinfo           --------------------------
	.section	.note.nv.tkinfo,"",@"SHT_NOTE"
	.sectionflags	@"SHF_NOTE_NV_TKINFO"
	.tkinfo
        /*0018*/ 	.word	0x00000002
        /*0030*/ 	.string	""
        /*0030*/ 	.string	"ptxas"
        /*0030*/ 	.string	"Cuda compilation tools, release 13.0, V13.0.88"
        /*0030*/ 	.string	"Build cuda_13.0.r13.0/compiler.36424714_0"
        /*0030*/ 	.string	"-arch sm_100 -m 64 "



//--------------------- .note.nv.cuinfo           --------------------------
	.section	.note.nv.cuinfo,"",@"SHT_NOTE"
	.sectionflags	@"SHF_NOTE_NV_CUINFO"
        /*0018*/ 	.short	0x0002
        /*001a*/ 	.short	0x0064
        /*001c*/ 	.short	0x0082
	.zero		2


//--------------------- .nv.info                  --------------------------
	.section	.nv.info,"",@"SHT_CUDA_INFO"
	.align	4


	//----- nvinfo : EIATTR_REGCOUNT
	.align		4
        /*0000*/ 	.byte	0x04, 0x2f
        /*0002*/ 	.short	(.L_1 - .L_0)
	.align		4
.L_0:
        /*0004*/ 	.word	index@(_Z38scatter_add_softsign_layer_norm_kernelPKfPKiS0_Pfiii)
        /*0008*/ 	.word	0x0000001f


	//----- nvinfo : EIATTR_FRAME_SIZE
	.align		4
.L_1:
        /*000c*/ 	.byte	0x04, 0x11
        /*000e*/ 	.short	(.L_3 - .L_2)
	.align		4
.L_2:
        /*0010*/ 	.word	index@(_Z38scatter_add_softsign_layer_norm_kernelPKfPKiS0_Pfiii)
        /*0014*/ 	.word	0x00000000


	//----- nvinfo : EIATTR_MIN_STACK_SIZE
	.align		4
.L_3:
        /*0018*/ 	.byte	0x04, 0x12
        /*001a*/ 	.short	(.L_5 - .L_4)
	.align		4
.L_4:
        /*001c*/ 	.word	index@(_Z38scatter_add_softsign_layer_norm_kernelPKfPKiS0_Pfiii)
        /*0020*/ 	.word	0x00000000
.L_5:


//--------------------- .nv.compat                --------------------------
	.section	.nv.compat,"",@"SHT_CUDA_COMPAT_INFO"
	.align	4
        /*0000*/ 	.byte	0x02, 0x09, 0x00, 0x00, 0x02, 0x02, 0x01, 0x00, 0x02, 0x05, 0x05, 0x00, 0x03, 0x07, 0x01, 0x01
        /*0010*/ 	.byte	0x02, 0x03, 0x00, 0x00, 0x02, 0x06, 0x01, 0x00, 0x04, 0x0b, 0x08, 0x00, 0x09, 0x00, 0x00, 0x00
        /*0020*/ 	.byte	0x00, 0x00, 0x00, 0x00


//--------------------- .nv.info._Z38scatter_add_softsign_layer_norm_kernelPKfPKiS0_Pfiii --------------------------
	.section	.nv.info._Z38scatter_add_softsign_layer_norm_kernelPKfPKiS0_Pfiii,"",@"SHT_CUDA_INFO"
	.sectionflags	@""
	.align	4


	//----- nvinfo : EIATTR_CUDA_API_VERSION
	.align		4
        /*0000*/ 	.byte	0x04, 0x37
        /*0002*/ 	.short	(.L_7 - .L_6)
.L_6:
        /*0004*/ 	.word	0x00000082


	//----- nvinfo : EIATTR_KPARAM_INFO
	.align		4
.L_7:
        /*0008*/ 	.byte	0x04, 0x17
        /*000a*/ 	.short	(.L_9 - .L_8)
.L_8:
        /*000c*/ 	.word	0x00000000
        /*0010*/ 	.short	0x0006
        /*0012*/ 	.short	0x0028
        /*0014*/ 	.byte	0x00, 0xf0, 0x11, 0x00


	//----- nvinfo : EIATTR_KPARAM_INFO
	.align		4
.L_9:
        /*0018*/ 	.byte	0x04, 0x17
        /*001a*/ 	.short	(.L_11 - .L_10)
.L_10:
        /*001c*/ 	.word	0x00000000
        /*0020*/ 	.short	0x0005
        /*0022*/ 	.short	0x0024
        /*0024*/ 	.byte	0x00, 0xf0, 0x11, 0x00


	//----- nvinfo : EIATTR_KPARAM_INFO
	.align		4
.L_11:
        /*0028*/ 	.byte	0x04, 0x17
        /*002a*/ 	.short	(.L_13 - .L_12)
.L_12:
        /*002c*/ 	.word	0x00000000
        /*0030*/ 	.short	0x0004
        /*0032*/ 	.short	0x0020
        /*0034*/ 	.byte	0x00, 0xf0, 0x11, 0x00


	//----- nvinfo : EIATTR_KPARAM_INFO
	.align		4
.L_13:
        /*0038*/ 	.byte	0x04, 0x17
        /*003a*/ 	.short	(.L_15 - .L_14)
.L_14:
        /*003c*/ 	.word	0x00000000
        /*0040*/ 	.short	0x0003
        /*0042*/ 	.short	0x0018
        /*0044*/ 	.byte	0x00, 0xf5, 0x21, 0x00


	//----- nvinfo : EIATTR_KPARAM_INFO
	.align		4
.L_15:
        /*0048*/ 	.byte	0x04, 0x17
        /*004a*/ 	.short	(.L_17 - .L_16)
.L_16:
        /*004c*/ 	.word	0x00000000
        /*0050*/ 	.short	0x0002
        /*0052*/ 	.short	0x0010
        /*0054*/ 	.byte	0x00, 0xf5, 0x21, 0x00


	//----- nvinfo : EIATTR_KPARAM_INFO
	.align		4
.L_17:
        /*0058*/ 	.byte	0x04, 0x17
        /*005a*/ 	.short	(.L_19 - .L_18)
.L_18:
        /*005c*/ 	.word	0x00000000
        /*0060*/ 	.short	0x0001
        /*0062*/ 	.short	0x0008
        /*0064*/ 	.byte	0x00, 0xf5, 0x21, 0x00


	//----- nvinfo : EIATTR_KPARAM_INFO
	.align		4
.L_19:
        /*0068*/ 	.byte	0x04, 0x17
        /*006a*/ 	.short	(.L_21 - .L_20)
.L_20:
        /*006c*/ 	.word	0x00000000
        /*0070*/ 	.short	0x0000
        /*0072*/ 	.short	0x0000
        /*0074*/ 	.byte	0x00, 0xf5, 0x21, 0x00


	//----- nvinfo : EIATTR_SPARSE_MMA_MASK
	.align		4
.L_21:
        /*0078*/ 	.byte	0x03, 0x50
        /*007a*/ 	.short	0x0000


	//----- nvinfo : EIATTR_MAXREG_COUNT
	.align		4
        /*007c*/ 	.byte	0x03, 0x1b
        /*007e*/ 	.short	0x00ff


	//----- nvinfo : EIATTR_MERCURY_ISA_VERSION
	.align		4
        /*0080*/ 	.byte	0x03, 0x5f
        /*0082*/ 	.short	0x0101


	//----- nvinfo : EIATTR_VRC_CTA_INIT_COUNT
	.align		4
        /*0084*/ 	.byte	0x02, 0x4a
	.zero		1
	.zero		1


	//----- nvinfo : EIATTR_EXIT_INSTR_OFFSETS
	.align		4
        /*0088*/ 	.byte	0x04, 0x1c
        /*008a*/ 	.short	(.L_23 - .L_22)


	//   ....[0]....
.L_22:
        /*008c*/ 	.word	0x00000070


	//   ....[1]....
        /*0090*/ 	.word	0x000000f0


	//   ....[2]....
        /*0094*/ 	.word	0x000008a0


	//   ....[3]....
        /*0098*/ 	.word	0x00000d60


	//   ....[4]....
        /*009c*/ 	.word	0x00000f90


	//   ....[5]....
        /*00a0*/ 	.word	0x00001100


	//   ....[6]....
        /*00a4*/ 	.word	0x00001220


	//----- nvinfo : EIATTR_CBANK_PARAM_SIZE
	.align		4
.L_23:
        /*00a8*/ 	.byte	0x03, 0x19
        /*00aa*/ 	.short	0x002c


	//----- nvinfo : EIATTR_PARAM_CBANK
	.align		4
        /*00ac*/ 	.byte	0x04, 0x0a
        /*00ae*/ 	.short	(.L_25 - .L_24)
	.align		4
.L_24:
        /*00b0*/ 	.word	index@(.nv.constant0._Z38scatter_add_softsign_layer_norm_kernelPKfPKiS0_Pfiii)
        /*00b4*/ 	.short	0x0380
        /*00b6*/ 	.short	0x002c


	//----- nvinfo : EIATTR_SW_WAR
	.align		4
.L_25:
        /*00b8*/ 	.byte	0x04, 0x36
        /*00ba*/ 	.short	(.L_27 - .L_26)
.L_26:
        /*00bc*/ 	.word	0x00000008
.L_27:


//--------------------- .nv.callgraph             --------------------------
	.section	.nv.callgraph,"",@"SHT_CUDA_CALLGRAPH"
	.align	4
	.sectionentsize	8
	.align		4
        /*0000*/ 	.word	0x00000000
	.align		4
        /*0004*/ 	.word	0xffffffff
	.align		4
        /*0008*/ 	.word	0x00000000
	.align		4
        /*000c*/ 	.word	0xfffffffe
	.align		4
        /*0010*/ 	.word	0x00000000
	.align		4
        /*0014*/ 	.word	0xfffffffd
	.align		4
        /*0018*/ 	.word	0x00000000
	.align		4
        /*001c*/ 	.word	0xfffffffc


//--------------------- .text._Z38scatter_add_softsign_layer_norm_kernelPKfPKiS0_Pfiii --------------------------
	.section	.text._Z38scatter_add_softsign_layer_norm_kernelPKfPKiS0_Pfiii,"ax",@progbits
	.align	128
        .global         _Z38scatter_add_softsign_layer_norm_kernelPKfPKiS0_Pfiii
        .type           _Z38scatter_add_softsign_layer_norm_kernelPKfPKiS0_Pfiii,@function
        .size           _Z38scatter_add_softsign_layer_norm_kernelPKfPKiS0_Pfiii,(.L_x_12 - _Z38scatter_add_softsign_layer_norm_kernelPKfPKiS0_Pfiii)
        .other          _Z38scatter_add_softsign_layer_norm_kernelPKfPKiS0_Pfiii,@"STO_CUDA_ENTRY STV_DEFAULT"
_Z38scatter_add_softsign_layer_norm_kernelPKfPKiS0_Pfiii:
.text._Z38scatter_add_softsign_layer_norm_kernelPKfPKiS0_Pfiii:
[----:B------:R-:W-:Y:S01]  /*0000*/  LDC R1, c[0x0][0x37c] ;  /* 0x0000df00ff017b82 */ /* 0x000fe20000000800 */
[----:B------:R-:W0:Y:S07]  /*0010*/  S2R R3, SR_TID.X ;  /* 0x0000000000037919 */ /* 0x000e2e0000002100 */
[----:B------:R-:W0:Y:S01]  /*0020*/  S2UR UR4, SR_CTAID.X ;  /* 0x00000000000479c3 */ /* 0x000e220000002500 */
[----:B------:R-:W1:Y:S07]  /*0030*/  LDCU UR5, c[0x0][0x3a8] ;  /* 0x00007500ff0577ac */ /* 0x000e6e0008000800 */
[----:B------:R-:W0:Y:S02]  /*0040*/  LDC R2, c[0x0][0x360] ;  /* 0x0000d800ff027b82 */ /* 0x000e240000000800 */
[----:B0-----:R-:W-:-:S05]  /*0050*/  IMAD R2, R2, UR4, R3 ;  /* 0x0000000402027c24 */ /* 0x001fca000f8e0203 */
[----:B-1----:R-:W-:-:S13]  /*0060*/  ISETP.GE.AND P0, PT, R2, UR5, PT ;  /* 0x0000000502007c0c */ /* 0x002fda000bf06270 */
[----:B------:R-:W-:Y:S05]  /*0070*/  @P0 EXIT ;  /* 0x000000000000094d */ /* 0x000fea0003800000 */
[----:B------:R-:W0:Y:S01]  /*0080*/  LDC.64 R4, c[0x0][0x388] ;  /* 0x0000e200ff047b82 */ /* 0x000e220000000a00 */
[----:B------:R-:W1:Y:S01]  /*0090*/  LDCU.64 UR12, c[0x0][0x358] ;  /* 0x00006b00ff0c77ac */ /* 0x000e620008000a00 */
[----:B------:R-:W2:Y:S01]  /*00a0*/  LDCU UR4, c[0x0][0x3a0] ;  /* 0x00007400ff0477ac */ /* 0x000ea20008000800 */
[----:B0-----:R-:W-:-:S06]  /*00b0*/  IMAD.WIDE R4, R2, 0x4, R4 ;  /* 0x0000000402047825 */ /* 0x001fcc00078e0204 */
[----:B-1----:R-:W2:Y:S02]  /*00c0*/  LDG.E R4, desc[UR12][R4.64] ;  /* 0x0000000c04047981 */ /* 0x002ea4000c1e1900 */
[----:B--2---:R-:W-:-:S04]  /*00d0*/  ISETP.GE.AND P0, PT, R4, UR4, PT ;  /* 0x0000000404007c0c */ /* 0x004fc8000bf06270 */
[----:B------:R-:W-:-:S13]  /*00e0*/  ISETP.LT.OR P0, PT, R4, RZ, P0 ;  /* 0x000000ff0400720c */ /* 0x000fda0000701670 */
[----:B------:R-:W-:Y:S05]  /*00f0*/  @P0 EXIT ;  /* 0x000000000000094d */ /* 0x000fea0003800000 */
[----:B------:R-:W0:Y:S01]  /*0100*/  LDCU UR5, c[0x0][0x3a4] ;  /* 0x00007480ff0577ac */ /* 0x000e220008000800 */
[----:B------:R-:W-:Y:S01]  /*0110*/  HFMA2 R0, -RZ, RZ, 0, 0 ;  /* 0x00000000ff007431 */ /* 0x000fe200000001ff */
[----:B0-----:R-:W-:-:S09]  /*0120*/  UISETP.GE.AND UP0, UPT, UR5, 0x1, UPT ;  /* 0x000000010500788c */ /* 0x001fd2000bf06270 */
[----:B------:R-:W-:Y:S05]  /*0130*/  BRA.U !UP0, `(.L_x_0) ;  /* 0x0000000508d07547 */ /* 0x000fea000b800000 */
[----:B------:R-:W-:Y:S02]  /*0140*/  UISETP.GE.U32.AND UP1, UPT, UR5, 0x10, UPT ;  /* 0x000000100500788c */ /* 0x000fe4000bf26070 */
[----:B------:R-:W-:Y:S01]  /*0150*/  IMAD R3, R4, UR5, RZ ;  /* 0x0000000504037c24 */ /* 0x000fe2000f8e02ff */
[----:B------:R-:W-:Y:S01]  /*0160*/  ULOP3.LUT UR6, UR5, 0xf, URZ, 0xc0, !UPT ;  /* 0x0000000f05067892 */ /* 0x000fe2000f8ec0ff */
[----:B------:R-:W-:Y:S01]  /*0170*/  MOV R0, RZ ;  /* 0x000000ff00007202 */ /* 0x000fe20000000f00 */
[----:B------:R-:W-:Y:S02]  /*0180*/  UMOV UR4, URZ ;  /* 0x000000ff00047c82 */ /* 0x000fe40008000000 */
[----:B------:R-:W-:Y:S02]  /*0190*/  UISETP.NE.AND UP0, UPT, UR6, URZ, UPT ;  /* 0x000000ff0600728c */ /* 0x000fe4000bf05270 */
[----:B------:R-:W-:Y:S09]  /*01a0*/  BRA.U !UP1, `(.L_x_1) ;  /* 0x0000000109b07547 */ /* 0x000ff2000b800000 */
[----:B------:R-:W0:Y:S01]  /*01b0*/  LDC.64 R4, c[0x0][0x380] ;  /* 0x0000e000ff047b82 */ /* 0x000e220000000a00 */
[----:B------:R-:W-:Y:S01]  /*01c0*/  ULOP3.LUT UR4, UR5, 0x7ffffff0, URZ, 0xc0, !UPT ;  /* 0x7ffffff005047892 */ /* 0x000fe2000f8ec0ff */
[----:B------:R-:W-:-:S03]  /*01d0*/  MOV R0, RZ ;  /* 0x000000ff00007202 */ /* 0x000fc60000000f00 */
[----:B------:R-:W-:Y:S01]  /*01e0*/  UIADD3 UR5, UPT, UPT, -UR4, URZ, URZ ;  /* 0x000000ff04057290 */ /* 0x000fe2000fffe1ff */
[----:B0-----:R-:W-:-:S03]  /*01f0*/  IMAD.WIDE.U32 R4, R3, 0x4, R4 ;  /* 0x0000000403047825 */ /* 0x001fc600078e0004 */
[----:B------:R-:W-:-:S04]  /*0200*/  IADD3 R4, P0, PT, R4, 0x20, RZ ;  /* 0x0000002004047810 */ /* 0x000fc80007f1e0ff */
[----:B------:R-:W-:-:S09]  /*0210*/  IADD3.X R5, PT, PT, RZ, R5, RZ, P0, !PT ;  /* 0x00000005ff057210 */ /* 0x000fd200007fe4ff */
.L_x_2:
[----:B------:R-:W2:Y:S04]  /*0220*/  LDG.E R13, desc[UR12][R4.64+-0x20] ;  /* 0xffffe00c040d7981 */ /* 0x000ea8000c1e1900 */
[----:B------:R-:W3:Y:S04]  /*0230*/  LDG.E R14, desc[UR12][R4.64+-0x1c] ;  /* 0xffffe40c040e7981 */ /* 0x000ee8000c1e1900 */
[----:B------:R-:W4:Y:S04]  /*0240*/  LDG.E R16, desc[UR12][R4.64+-0x18] ;  /* 0xffffe80c04107981 */ /* 0x000f28000c1e1900 */
[----:B------:R-:W5:Y:S04]  /*0250*/  LDG.E R18, desc[UR12][R4.64+-0x14] ;  /* 0xffffec0c04127981 */ /* 0x000f68000c1e1900 */
        /* <DEDUP_REMOVED lines=11> */
[----:B------:R0:W5:Y:S01]  /*0310*/  LDG.E R6, desc[UR12][R4.64+0x1c] ;  /* 0x00001c0c04067981 */ /* 0x000162000c1e1900 */
[----:B------:R-:W-:-:S04]  /*0320*/  UIADD3 UR5, UPT, UPT, UR5, 0x10, URZ ;  /* 0x0000001005057890 */ /* 0x000fc8000fffe0ff */
[----:B------:R-:W-:Y:S01]  /*0330*/  UISETP.NE.AND UP1, UPT, UR5, URZ, UPT ;  /* 0x000000ff0500728c */ /* 0x000fe2000bf25270 */
[----:B0-----:R-:W-:-:S04]  /*0340*/  IADD3 R4, P0, PT, R4, 0x40, RZ ;  /* 0x0000004004047810 */ /* 0x001fc80007f1e0ff */
[----:B------:R-:W-:Y:S01]  /*0350*/  IADD3.X R5, PT, PT, RZ, R5, RZ, P0, !PT ;  /* 0x00000005ff057210 */ /* 0x000fe200007fe4ff */
[----:B--2---:R-:W-:-:S04]  /*0360*/  FADD R13, R13, R0 ;  /* 0x000000000d0d7221 */ /* 0x004fc80000000000 */
[----:B---3--:R-:W-:-:S04]  /*0370*/  FADD R13, R13, R14 ;  /* 0x0000000e0d0d7221 */ /* 0x008fc80000000000 */
[----:B----4-:R-:W-:-:S04]  /*0380*/  FADD R13, R13, R16 ;  /* 0x000000100d0d7221 */ /* 0x010fc80000000000 */
[----:B-----5:R-:W-:-:S04]  /*0390*/  FADD R13, R13, R18 ;  /* 0x000000120d0d7221 */ /* 0x020fc80000000000 */
[----:B------:R-:W-:-:S04]  /*03a0*/  FADD R13, R13, R20 ;  /* 0x000000140d0d7221 */ /* 0x000fc80000000000 */
        /* <DEDUP_REMOVED lines=10> */
[----:B------:R-:W-:Y:S01]  /*0450*/  FADD R0, R7, R6 ;  /* 0x0000000607007221 */ /* 0x000fe20000000000 */
[----:B------:R-:W-:Y:S06]  /*0460*/  BRA.U UP1, `(.L_x_2) ;  /* 0xfffffffd016c7547 */ /* 0x000fec000b83ffff */
.L_x_1:
[----:B------:R-:W-:Y:S05]  /*0470*/  BRA.U !UP0, `(.L_x_0) ;  /* 0x0000000508007547 */ /* 0x000fea000b800000 */
[----:B------:R-:W0:Y:S01]  /*0480*/  LDCU UR5, c[0x0][0x3a4] ;  /* 0x00007480ff0577ac */ /* 0x000e220008000800 */
[----:B------:R-:W-:Y:S02]  /*0490*/  UISETP.GE.U32.AND UP0, UPT, UR6, 0x8, UPT ;  /* 0x000000080600788c */ /* 0x000fe4000bf06070 */
[----:B0-----:R-:W-:-:S04]  /*04a0*/  ULOP3.LUT UR7, UR5, 0x7, URZ, 0xc0, !UPT ;  /* 0x0000000705077892 */ /* 0x001fc8000f8ec0ff */
[----:B------:R-:W-:-:S03]  /*04b0*/  UISETP.NE.AND UP1, UPT, UR7, URZ, UPT ;  /* 0x000000ff0700728c */ /* 0x000fc6000bf25270 */
[----:B------:R-:W-:Y:S08]  /*04c0*/  BRA.U !UP0, `(.L_x_3) ;  /* 0x0000000108647547 */ /* 0x000ff0000b800000 */
[----:B------:R-:W0:Y:S01]  /*04d0*/  LDC.64 R6, c[0x0][0x380] ;  /* 0x0000e000ff067b82 */ /* 0x000e220000000a00 */
[----:B------:R-:W1:Y:S01]  /*04e0*/  LDCU.64 UR8, c[0x0][0x380] ;  /* 0x00007000ff0877ac */ /* 0x000e620008000a00 */
[C---:B------:R-:W-:Y:S02]  /*04f0*/  IADD3 R5, PT, PT, R3.reuse, UR4, RZ ;  /* 0x0000000403057c10 */ /* 0x040fe4000fffe0ff */
[----:B------:R-:W-:-:S04]  /*0500*/  IADD3 R8, P0, PT, R3, UR4, RZ ;  /* 0x0000000403087c10 */ /* 0x000fc8000ff1e0ff */
[----:B------:R-:W-:Y:S02]  /*0510*/  IADD3.X R9, PT, PT, RZ, RZ, RZ, P0, !PT ;  /* 0x000000ffff097210 */ /* 0x000fe400007fe4ff */
[----:B-1----:R-:W-:Y:S01]  /*0520*/  LEA R4, P0, R8, UR8, 0x2 ;  /* 0x0000000808047c11 */ /* 0x002fe2000f8010ff */
[----:B0-----:R-:W-:-:S03]  /*0530*/  IMAD.WIDE.U32 R6, R5, 0x4, R6 ;  /* 0x0000000405067825 */ /* 0x001fc600078e0006 */
[----:B------:R-:W-:-:S03]  /*0540*/  LEA.HI.X R5, R8, UR9, R9, 0x2, P0 ;  /* 0x0000000908057c11 */ /* 0x000fc600080f1409 */
[----:B------:R-:W2:Y:S04]  /*0550*/  LDG.E R7, desc[UR12][R6.64] ;  /* 0x0000000c06077981 */ /* 0x000ea8000c1e1900 */
[----:B------:R-:W3:Y:S04]  /*0560*/  LDG.E R9, desc[UR12][R4.64+0x4] ;  /* 0x0000040c04097981 */ /* 0x000ee8000c1e1900 */
[----:B------:R-:W4:Y:S04]  /*0570*/  LDG.E R11, desc[UR12][R4.64+0x8] ;  /* 0x0000080c040b7981 */ /* 0x000f28000c1e1900 */
[----:B------:R-:W5:Y:S04]  /*0580*/  LDG.E R13, desc[UR12][R4.64+0xc] ;  /* 0x00000c0c040d7981 */ /* 0x000f68000c1e1900 */
[----:B------:R-:W5:Y:S04]  /*0590*/  LDG.E R15, desc[UR12][R4.64+0x10] ;  /* 0x0000100c040f7981 */ /* 0x000f68000c1e1900 */
[----:B------:R-:W5:Y:S04]  /*05a0*/  LDG.E R17, desc[UR12][R4.64+0x14] ;  /* 0x0000140c04117981 */ /* 0x000f68000c1e1900 */
[----:B------:R-:W5:Y:S04]  /*05b0*/  LDG.E R19, desc[UR12][R4.64+0x18] ;  /* 0x0000180c04137981 */ /* 0x000f68000c1e1900 */
[----:B------:R-:W5:Y:S01]  /*05c0*/  LDG.E R21, desc[UR12][R4.64+0x1c] ;  /* 0x00001c0c04157981 */ /* 0x000f62000c1e1900 */
[----:B------:R-:W-:Y:S01]  /*05d0*/  UIADD3 UR4, UPT, UPT, UR4, 0x8, URZ ;  /* 0x0000000804047890 */ /* 0x000fe2000fffe0ff */
[----:B--2---:R-:W-:-:S04]  /*05e0*/  FADD R0, R0, R7 ;  /* 0x0000000700007221 */ /* 0x004fc80000000000 */
[----:B---3--:R-:W-:-:S04]  /*05f0*/  FADD R0, R0, R9 ;  /* 0x0000000900007221 */ /* 0x008fc80000000000 */
[----:B----4-:R-:W-:-:S04]  /*0600*/  FADD R0, R0, R11 ;  /* 0x0000000b00007221 */ /* 0x010fc80000000000 */
[----:B-----5:R-:W-:-:S04]  /*0610*/  FADD R0, R0, R13 ;  /* 0x0000000d00007221 */ /* 0x020fc80000000000 */
[----:B------:R-:W-:-:S04]  /*0620*/  FADD R0, R0, R15 ;  /* 0x0000000f00007221 */ /* 0x000fc80000000000 */
[----:B------:R-:W-:-:S04]  /*0630*/  FADD R0, R0, R17 ;  /* 0x0000001100007221 */ /* 0x000fc80000000000 */
[----:B------:R-:W-:-:S04]  /*0640*/  FADD R0, R0, R19 ;  /* 0x0000001300007221 */ /* 0x000fc80000000000 */
[----:B------:R-:W-:-:S07]  /*0650*/  FADD R0, R0, R21 ;  /* 0x0000001500007221 */ /* 0x000fce0000000000 */
.L_x_3:
[----:B------:R-:W-:Y:S05]  /*0660*/  BRA.U !UP1, `(.L_x_0) ;  /* 0x0000000109847547 */ /* 0x000fea000b800000 */
[----:B------:R-:W-:Y:S02]  /*0670*/  UISETP.GE.U32.AND UP0, UPT, UR7, 0x4, UPT ;  /* 0x000000040700788c */ /* 0x000fe4000bf06070 */
[----:B------:R-:W-:-:S04]  /*0680*/  ULOP3.LUT UR5, UR5, 0x3, URZ, 0xc0, !UPT ;  /* 0x0000000305057892 */ /* 0x000fc8000f8ec0ff */
        /* <DEDUP_REMOVED lines=13> */
[----:B------:R-:W5:Y:S01]  /*0760*/  LDG.E R13, desc[UR12][R6.64+0xc] ;  /* 0x00000c0c060d7981 */ /* 0x000f62000c1e1900 */
[----:B------:R-:W-:Y:S01]  /*0770*/  UIADD3 UR4, UPT, UPT, UR4, 0x4, URZ ;  /* 0x0000000404047890 */ /* 0x000fe2000fffe0ff */
[----:B--2---:R-:W-:-:S04]  /*0780*/  FADD R0, R0, R5 ;  /* 0x0000000500007221 */ /* 0x004fc80000000000 */
[----:B---3--:R-:W-:-:S04]  /*0790*/  FADD R0, R0, R9 ;  /* 0x0000000900007221 */ /* 0x008fc80000000000 */
[----:B----4-:R-:W-:-:S04]  /*07a0*/  FADD R0, R0, R11 ;  /* 0x0000000b00007221 */ /* 0x010fc80000000000 */
[----:B-----5:R-:W-:-:S07]  /*07b0*/  FADD R0, R0, R13 ;  /* 0x0000000d00007221 */ /* 0x020fce0000000000 */
.L_x_4:
[----:B------:R-:W-:Y:S05]  /*07c0*/  BRA.U !UP1, `(.L_x_0) ;  /* 0x00000001092c7547 */ /* 0x000fea000b800000 */
[----:B------:R-:W0:Y:S01]  /*07d0*/  LDC.64 R4, c[0x0][0x380] ;  /* 0x0000e000ff047b82 */ /* 0x000e220000000a00 */
[----:B------:R-:W-:Y:S01]  /*07e0*/  IADD3 R3, PT, PT, R3, UR4, RZ ;  /* 0x0000000403037c10 */ /* 0x000fe2000fffe0ff */
[----:B------:R-:W-:-:S04]  /*07f0*/  UIADD3 UR5, UPT, UPT, -UR5, URZ, URZ ;  /* 0x000000ff05057290 */ /* 0x000fc8000fffe1ff */
[----:B0-----:R-:W-:-:S08]  /*0800*/  IMAD.WIDE.U32 R4, R3, 0x4, R4 ;  /* 0x0000000403047825 */ /* 0x001fd000078e0004 */
.L_x_5:
[----:B------:R0:W2:Y:S01]  /*0810*/  LDG.E R3, desc[UR12][R4.64] ;  /* 0x0000000c04037981 */ /* 0x0000a2000c1e1900 */
[----:B------:R-:W-:-:S04]  /*0820*/  UIADD3 UR5, UPT, UPT, UR5, 0x1, URZ ;  /* 0x0000000105057890 */ /* 0x000fc8000fffe0ff */
[----:B------:R-:W-:Y:S01]  /*0830*/  UISETP.NE.AND UP0, UPT, UR5, URZ, UPT ;  /* 0x000000ff0500728c */ /* 0x000fe2000bf05270 */
[----:B0-----:R-:W-:-:S04]  /*0840*/  IADD3 R4, P0, PT, R4, 0x4, RZ ;  /* 0x0000000404047810 */ /* 0x001fc80007f1e0ff */
[----:B------:R-:W-:Y:S01]  /*0850*/  IADD3.X R5, PT, PT, RZ, R5, RZ, P0, !PT ;  /* 0x00000005ff057210 */ /* 0x000fe200007fe4ff */
[----:B--2---:R-:W-:-:S03]  /*0860*/  FADD R0, R3, R0 ;  /* 0x0000000003007221 */ /* 0x004fc60000000000 */
[----:B------:R-:W-:Y:S05]  /*0870*/  BRA.U UP0, `(.L_x_5) ;  /* 0xfffffffd00e47547 */ /* 0x000fea000b83ffff */
.L_x_0:
[----:B------:R-:W0:Y:S02]  /*0880*/  LDC R9, c[0x0][0x3a4] ;  /* 0x0000e900ff097b82 */ /* 0x000e240000000800 */
[----:B0-----:R-:W-:-:S13]  /*0890*/  ISETP.GE.AND P0, PT, R9, 0x1, PT ;  /* 0x000000010900780c */ /* 0x001fda0003f06270 */
[----:B------:R-:W-:Y:S05]  /*08a0*/  @!P0 EXIT ;  /* 0x000000000000894d */ /* 0x000fea0003800000 */
[C---:B------:R-:W-:Y:S01]  /*08b0*/  ISETP.GE.U32.AND P1, PT, R9.reuse, 0x10, PT ;  /* 0x000000100900780c */ /* 0x040fe20003f26070 */
[----:B------:R-:W-:Y:S01]  /*08c0*/  HFMA2 R3, -RZ, RZ, 0, 0 ;  /* 0x00000000ff037431 */ /* 0x000fe200000001ff */
[----:B------:R-:W-:Y:S01]  /*08d0*/  LOP3.LUT R12, R9, 0xf, RZ, 0xc0, !PT ;  /* 0x0000000f090c7812 */ /* 0x000fe200078ec0ff */
[----:B------:R-:W-:-:S03]  /*08e0*/  IMAD R2, R2, R9, RZ ;  /* 0x0000000902027224 */ /* 0x000fc600078e02ff */
[----:B------:R-:W-:-:S07]  /*08f0*/  ISETP.NE.AND P0, PT, R12, RZ, PT ;  /* 0x000000ff0c00720c */ /* 0x000fce0003f05270 */
[----:B------:R-:W-:Y:S06]  /*0900*/  @!P1 BRA `(.L_x_6) ;  /* 0x0000000400149947 */ /* 0x000fec0003800000 */
[----:B------:R-:W0:Y:S01]  /*0910*/  LDCU.128 UR8, c[0x0][0x390] ;  /* 0x00007200ff0877ac */ /* 0x000e220008000c00 */
[----:B------:R-:W-:Y:S02]  /*0920*/  LOP3.LUT R3, R9, 0x7ffffff0, RZ, 0xc0, !PT ;  /* 0x7ffffff009037812 */ /* 0x000fe400078ec0ff */
[----:B------:R-:W-:Y:S02]  /*0930*/  MOV R8, R2 ;  /* 0x0000000200087202 */ /* 0x000fe40000000f00 */
[----:B------:R-:W-:Y:S01]  /*0940*/  IADD3 R10, PT, PT, -R3, RZ, RZ ;  /* 0x000000ff030a7210 */ /* 0x000fe20007ffe1ff */
[----:B0-----:R-:W-:Y:S02]  /*0950*/  UIADD3 UR6, UP0, UPT, UR8, 0x20, URZ ;  /* 0x0000002008067890 */ /* 0x001fe4000ff1e0ff */
[----:B------:R-:W-:Y:S02]  /*0960*/  UIADD3 UR4, UP1, UPT, UR10, 0x20, URZ ;  /* 0x000000200a047890 */ /* 0x000fe4000ff3e0ff */
[----:B------:R-:W-:-:S02]  /*0970*/  UIADD3.X UR7, UPT, UPT, URZ, UR9, URZ, UP0, !UPT ;  /* 0x00000009ff077290 */ /* 0x000fc400087fe4ff */
[----:B------:R-:W-:Y:S01]  /*0980*/  MOV R13, UR6 ;  /* 0x00000006000d7c02 */ /* 0x000fe20008000f00 */
[----:B------:R-:W-:-:S03]  /*0990*/  UIADD3.X UR5, UPT, UPT, URZ, UR11, URZ, UP1, !UPT ;  /* 0x0000000bff057290 */ /* 0x000fc60008ffe4ff */
[----:B------:R-:W-:-:S09]  /*09a0*/  MOV R14, UR7 ;  /* 0x00000007000e7c02 */ /* 0x000fd20008000f00 */
.L_x_7:
[----:B------:R-:W-:Y:S02]  /*09b0*/  MOV R4, R13 ;  /* 0x0000000d00047202 */ /* 0x000fe40000000f00 */
[----:B------:R-:W-:-:S05]  /*09c0*/  MOV R5, R14 ;  /* 0x0000000e00057202 */ /* 0x000fca0000000f00 */
[----:B--2---:R-:W2:Y:S01]  /*09d0*/  LDG.E R11, desc[UR12][R4.64+-0x20] ;  /* 0xffffe00c040b7981 */ /* 0x004ea2000c1e1900 */
[----:B------:R-:W-:Y:S02]  /*09e0*/  MOV R6, UR4 ;  /* 0x0000000400067c02 */ /* 0x000fe40008000f00 */
[----:B------:R-:W-:-:S03]  /*09f0*/  MOV R7, UR5 ;  /* 0x0000000500077c02 */ /* 0x000fc60008000f00 */
[----:B------:R-:W-:-:S04]  /*0a00*/  IMAD.WIDE R6, R8, 0x4, R6 ;  /* 0x0000000408067825 */ /* 0x000fc800078e0206 */
[----:B--2---:R-:W-:-:S05]  /*0a10*/  FMUL R11, R11, R0 ;  /* 0x000000000b0b7220 */ /* 0x004fca0000400000 */
[----:B------:R0:W-:Y:S04]  /*0a20*/  STG.E desc[UR12][R6.64+-0x20], R11 ;  /* 0xffffe00b06007986 */ /* 0x0001e8000c10190c */
[----:B------:R-:W2:Y:S02]  /*0a30*/  LDG.E R13, desc[UR12][R4.64+-0x1c] ;  /* 0xffffe40c040d7981 */ /* 0x000ea4000c1e1900 */
[----:B--2---:R-:W-:-:S05]  /*0a40*/  FMUL R13, R13, R0 ;  /* 0x000000000d0d7220 */ /* 0x004fca0000400000 */
[----:B------:R1:W-:Y:S04]  /*0a50*/  STG.E desc[UR12][R6.64+-0x1c], R13 ;  /* 0xffffe40d06007986 */ /* 0x0003e8000c10190c */
[----:B------:R-:W2:Y:S02]  /*0a60*/  LDG.E R15, desc[UR12][R4.64+-0x18] ;  /* 0xffffe80c040f7981 */ /* 0x000ea4000c1e1900 */
[----:B--2---:R-:W-:-:S05]  /*0a70*/  FMUL R15, R15, R0 ;  /* 0x000000000f0f7220 */ /* 0x004fca0000400000 */
[----:B------:R2:W-:Y:S04]  /*0a80*/  STG.E desc[UR12][R6.64+-0x18], R15 ;  /* 0xffffe80f06007986 */ /* 0x0005e8000c10190c */
[----:B------:R-:W3:Y:S02]  /*0a90*/  LDG.E R17, desc[UR12][R4.64+-0x14] ;  /* 0xffffec0c04117981 */ /* 0x000ee4000c1e1900 */
[----:B---3--:R-:W-:-:S05]  /*0aa0*/  FMUL R17, R17, R0 ;  /* 0x0000000011117220 */ /* 0x008fca0000400000 */
[----:B------:R3:W-:Y:S04]  /*0ab0*/  STG.E desc[UR12][R6.64+-0x14], R17 ;  /* 0xffffec1106007986 */ /* 0x0007e8000c10190c */
[----:B------:R-:W4:Y:S02]  /*0ac0*/  LDG.E R19, desc[UR12][R4.64+-0x10] ;  /* 0xfffff00c04137981 */ /* 0x000f24000c1e1900 */
[----:B----4-:R-:W-:-:S05]  /*0ad0*/  FMUL R19, R19, R0 ;  /* 0x0000000013137220 */ /* 0x010fca0000400000 */
[----:B------:R4:W-:Y:S04]  /*0ae0*/  STG.E desc[UR12][R6.64+-0x10], R19 ;  /* 0xfffff01306007986 */ /* 0x0009e8000c10190c */
[----:B0-----:R-:W5:Y:S02]  /*0af0*/  LDG.E R11, desc[UR12][R4.64+-0xc] ;  /* 0xfffff40c040b7981 */ /* 0x001f64000c1e1900 */
[----:B-----5:R-:W-:-:S05]  /*0b00*/  FMUL R11, R11, R0 ;  /* 0x000000000b0b7220 */ /* 0x020fca0000400000 */
[----:B------:R0:W-:Y:S04]  /*0b10*/  STG.E desc[UR12][R6.64+-0xc], R11 ;  /* 0xfffff40b06007986 */ /* 0x0001e8000c10190c */
[----:B-1----:R-:W5:Y:S02]  /*0b20*/  LDG.E R13, desc[UR12][R4.64+-0x8] ;  /* 0xfffff80c040d7981 */ /* 0x002f64000c1e1900 */
[----:B-----5:R-:W-:-:S05]  /*0b30*/  FMUL R13, R13, R0 ;  /* 0x000000000d0d7220 */ /* 0x020fca0000400000 */
[----:B------:R1:W-:Y:S04]  /*0b40*/  STG.E desc[UR12][R6.64+-0x8], R13 ;  /* 0xfffff80d06007986 */ /* 0x0003e8000c10190c */
[----:B--2---:R-:W2:Y:S02]  /*0b50*/  LDG.E R15, desc[UR12][R4.64+-0x4] ;  /* 0xfffffc0c040f7981 */ /* 0x004ea4000c1e1900 */
[----:B--2---:R-:W-:-:S05]  /*0b60*/  FMUL R15, R15, R0 ;  /* 0x000000000f0f7220 */ /* 0x004fca0000400000 */
[----:B------:R2:W-:Y:S04]  /*0b70*/  STG.E desc[UR12][R6.64+-0x4], R15 ;  /* 0xfffffc0f06007986 */ /* 0x0005e8000c10190c */
[----:B---3--:R-:W3:Y:S02]  /*0b80*/  LDG.E R17, desc[UR12][R4.64] ;  /* 0x0000000c04117981 */ /* 0x008ee4000c1e1900 */
[----:B---3--:R-:W-:-:S05]  /*0b90*/  FMUL R17, R17, R0 ;  /* 0x0000000011117220 */ /* 0x008fca0000400000 */
[----:B------:R3:W-:Y:S04]  /*0ba0*/  STG.E desc[UR12][R6.64], R17 ;  /* 0x0000001106007986 */ /* 0x0007e8000c10190c */
[----:B----4-:R-:W4:Y:S02]  /*0bb0*/  LDG.E R19, desc[UR12][R4.64+0x4] ;  /* 0x0000040c04137981 */ /* 0x010f24000c1e1900 */
        /* <DEDUP_REMOVED lines=14> */
[----:B----4-:R-:W3:Y:S02]  /*0ca0*/  LDG.E R19, desc[UR12][R4.64+0x18] ;  /* 0x0000180c04137981 */ /* 0x010ee4000c1e1900 */
[----:B---3--:R-:W-:-:S05]  /*0cb0*/  FMUL R19, R19, R0 ;  /* 0x0000000013137220 */ /* 0x008fca0000400000 */
[----:B------:R2:W-:Y:S04]  /*0cc0*/  STG.E desc[UR12][R6.64+0x18], R19 ;  /* 0x0000181306007986 */ /* 0x0005e8000c10190c */
[----:B0-----:R-:W3:Y:S01]  /*0cd0*/  LDG.E R11, desc[UR12][R4.64+0x1c] ;  /* 0x00001c0c040b7981 */ /* 0x001ee2000c1e1900 */
[----:B------:R-:W-:Y:S02]  /*0ce0*/  IADD3 R10, PT, PT, R10, 0x10, RZ ;  /* 0x000000100a0a7810 */ /* 0x000fe40007ffe0ff */
[----:B-1----:R-:W-:Y:S02]  /*0cf0*/  IADD3 R13, P2, PT, R4, 0x40, RZ ;  /* 0x00000040040d7810 */ /* 0x002fe40007f5e0ff */
[----:B------:R-:W-:Y:S02]  /*0d00*/  ISETP.NE.AND P1, PT, R10, RZ, PT ;  /* 0x000000ff0a00720c */ /* 0x000fe40003f25270 */
[----:B------:R-:W-:-:S02]  /*0d10*/  IADD3.X R14, PT, PT, RZ, R5, RZ, P2, !PT ;  /* 0x00000005ff0e7210 */ /* 0x000fc400017fe4ff */
[----:B------:R-:W-:Y:S01]  /*0d20*/  IADD3 R8, PT, PT, R8, 0x10, RZ ;  /* 0x0000001008087810 */ /* 0x000fe20007ffe0ff */
[----:B---3--:R-:W-:-:S05]  /*0d30*/  FMUL R11, R11, R0 ;  /* 0x000000000b0b7220 */ /* 0x008fca0000400000 */
[----:B------:R2:W-:Y:S03]  /*0d40*/  STG.E desc[UR12][R6.64+0x1c], R11 ;  /* 0x00001c0b06007986 */ /* 0x0005e6000c10190c */
[----:B------:R-:W-:Y:S05]  /*0d50*/  @P1 BRA `(.L_x_7) ;  /* 0xfffffffc00141947 */ /* 0x000fea000383ffff */
.L_x_6:
[----:B------:R-:W-:Y:S05]  /*0d60*/  @!P0 EXIT ;  /* 0x000000000000894d */ /* 0x000fea0003800000 */
[----:B------:R-:W-:Y:S02]  /*0d70*/  ISETP.GE.U32.AND P0, PT, R12, 0x8, PT ;  /* 0x000000080c00780c */ /* 0x000fe40003f06070 */
[----:B------:R-:W-:-:S04]  /*0d80*/  LOP3.LUT R8, R9, 0x7, RZ, 0xc0, !PT ;  /* 0x0000000709087812 */ /* 0x000fc800078ec0ff */
[----:B------:R-:W-:-:S07]  /*0d90*/  ISETP.NE.AND P1, PT, R8, RZ, PT ;  /* 0x000000ff0800720c */ /* 0x000fce0003f25270 */
[----:B------:R-:W-:Y:S06]  /*0da0*/  @!P0 BRA `(.L_x_8) ;  /* 0x0000000000788947 */ /* 0x000fec0003800000 */
[----:B------:R-:W0:Y:S08]  /*0db0*/  LDC.64 R4, c[0x0][0x390] ;  /* 0x0000e400ff047b82 */ /* 0x000e300000000a00 */
[----:B--2---:R-:W1:Y:S01]  /*0dc0*/  LDC.64 R6, c[0x0][0x398] ;  /* 0x0000e600ff067b82 */ /* 0x004e620000000a00 */
[----:B0-----:R-:W-:-:S05]  /*0dd0*/  IMAD.WIDE.U32 R4, R3, 0x4, R4 ;  /* 0x0000000403047825 */ /* 0x001fca00078e0004 */
[----:B------:R-:W2:Y:S01]  /*0de0*/  LDG.E R11, desc[UR12][R4.64] ;  /* 0x0000000c040b7981 */ /* 0x000ea2000c1e1900 */
[----:B------:R-:W-:-:S05]  /*0df0*/  IADD3 R13, PT, PT, R2, R3, RZ ;  /* 0x00000003020d7210 */ /* 0x000fca0007ffe0ff */
[----:B-1----:R-:W-:-:S04]  /*0e00*/  IMAD.WIDE R6, R13, 0x4, R6 ;  /* 0x000000040d067825 */ /* 0x002fc800078e0206 */
        /* <DEDUP_REMOVED lines=14> */
[----:B0-----:R-:W4:Y:S02]  /*0ef0*/  LDG.E R11, desc[UR12][R4.64+0x14] ;  /* 0x0000140c040b7981 */ /* 0x001f24000c1e1900 */
[----:B----4-:R-:W-:-:S05]  /*0f00*/  FMUL R11, R11, R0 ;  /* 0x000000000b0b7220 */ /* 0x010fca0000400000 */
[----:B------:R3:W-:Y:S04]  /*0f10*/  STG.E desc[UR12][R6.64+0x14], R11 ;  /* 0x0000140b06007986 */ /* 0x0007e8000c10190c */
[----:B-1----:R-:W4:Y:S02]  /*0f20*/  LDG.E R13, desc[UR12][R4.64+0x18] ;  /* 0x0000180c040d7981 */ /* 0x002f24000c1e1900 */
[----:B----4-:R-:W-:-:S05]  /*0f30*/  FMUL R13, R13, R0 ;  /* 0x000000000d0d7220 */ /* 0x010fca0000400000 */
[----:B------:R3:W-:Y:S04]  /*0f40*/  STG.E desc[UR12][R6.64+0x18], R13 ;  /* 0x0000180d06007986 */ /* 0x0007e8000c10190c */
[----:B--2---:R-:W2:Y:S01]  /*0f50*/  LDG.E R15, desc[UR12][R4.64+0x1c] ;  /* 0x00001c0c040f7981 */ /* 0x004ea2000c1e1900 */
[----:B------:R-:W-:Y:S01]  /*0f60*/  IADD3 R3, PT, PT, R3, 0x8, RZ ;  /* 0x0000000803037810 */ /* 0x000fe20007ffe0ff */
[----:B--2---:R-:W-:-:S05]  /*0f70*/  FMUL R15, R15, R0 ;  /* 0x000000000f0f7220 */ /* 0x004fca0000400000 */
[----:B------:R3:W-:Y:S02]  /*0f80*/  STG.E desc[UR12][R6.64+0x1c], R15 ;  /* 0x00001c0f06007986 */ /* 0x0007e4000c10190c */
.L_x_8:
[----:B------:R-:W-:Y:S05]  /*0f90*/  @!P1 EXIT ;  /* 0x000000000000994d */ /* 0x000fea0003800000 */
[----:B------:R-:W-:Y:S02]  /*0fa0*/  ISETP.GE.U32.AND P0, PT, R8, 0x4, PT ;  /* 0x000000040800780c */ /* 0x000fe40003f06070 */
[----:B------:R-:W-:-:S04]  /*0fb0*/  LOP3.LUT R9, R9, 0x3, RZ, 0xc0, !PT ;  /* 0x0000000309097812 */ /* 0x000fc800078ec0ff */
[----:B------:R-:W-:-:S07]  /*0fc0*/  ISETP.NE.AND P1, PT, R9, RZ, PT ;  /* 0x000000ff0900720c */ /* 0x000fce0003f25270 */
[----:B------:R-:W-:Y:S06]  /*0fd0*/  @!P0 BRA `(.L_x_9) ;  /* 0x0000000000488947 */ /* 0x000fec0003800000 */
[----:B------:R-:W0:Y:S08]  /*0fe0*/  LDC.64 R4, c[0x0][0x390] ;  /* 0x0000e400ff047b82 */ /* 0x000e300000000a00 */
[----:B--23--:R-:W1:Y:S01]  /*0ff0*/  LDC.64 R6, c[0x0][0x398] ;  /* 0x0000e600ff067b82 */ /* 0x00ce620000000a00 */
        /* <DEDUP_REMOVED lines=12> */
[----:B------:R-:W2:Y:S01]  /*10c0*/  LDG.E R17, desc[UR12][R4.64+0xc] ;  /* 0x00000c0c04117981 */ /* 0x000ea2000c1e1900 */
[----:B------:R-:W-:Y:S01]  /*10d0*/  IADD3 R3, PT, PT, R3, 0x4, RZ ;  /* 0x0000000403037810 */ /* 0x000fe20007ffe0ff */
[----:B--2---:R-:W-:-:S05]  /*10e0*/  FMUL R17, R17, R0 ;  /* 0x0000000011117220 */ /* 0x004fca0000400000 */
[----:B------:R0:W-:Y:S02]  /*10f0*/  STG.E desc[UR12][R6.64+0xc], R17 ;  /* 0x00000c1106007986 */ /* 0x0001e4000c10190c */
.L_x_9:
[----:B------:R-:W-:Y:S05]  /*1100*/  @!P1 EXIT ;  /* 0x000000000000994d */ /* 0x000fea0003800000 */
[----:B0-23--:R-:W0:Y:S01]  /*1110*/  LDC.64 R6, c[0x0][0x390] ;  /* 0x0000e400ff067b82 */ /* 0x00de220000000a00 */
[----:B------:R-:W-:Y:S02]  /*1120*/  IADD3 R11, PT, PT, R2, R3, RZ ;  /* 0x00000003020b7210 */ /* 0x000fe40007ffe0ff */
[----:B------:R-:W-:-:S05]  /*1130*/  IADD3 R9, PT, PT, -R9, RZ, RZ ;  /* 0x000000ff09097210 */ /* 0x000fca0007ffe1ff */
[----:B------:R-:W1:Y:S01]  /*1140*/  LDC.64 R4, c[0x0][0x398] ;  /* 0x0000e600ff047b82 */ /* 0x000e620000000a00 */
[----:B0-----:R-:W-:-:S05]  /*1150*/  IMAD.WIDE.U32 R6, R3, 0x4, R6 ;  /* 0x0000000403067825 */ /* 0x001fca00078e0006 */
[----:B------:R-:W-:-:S07]  /*1160*/  MOV R15, R7 ;  /* 0x00000007000f7202 */ /* 0x000fce0000000f00 */
.L_x_10:
[----:B------:R-:W-:-:S06]  /*1170*/  MOV R7, R15 ;  /* 0x0000000f00077202 */ /* 0x000fcc0000000f00 */
[----:B0-----:R0:W2:Y:S01]  /*1180*/  LDG.E R7, desc[UR12][R6.64] ;  /* 0x0000000c06077981 */ /* 0x0010a2000c1e1900 */
[----:B-1----:R-:W-:Y:S01]  /*1190*/  IMAD.WIDE R2, R11, 0x4, R4 ;  /* 0x000000040b027825 */ /* 0x002fe200078e0204 */
[----:B------:R-:W-:Y:S02]  /*11a0*/  IADD3 R9, PT, PT, R9, 0x1, RZ ;  /* 0x0000000109097810 */ /* 0x000fe40007ffe0ff */
[----:B------:R-:W-:Y:S02]  /*11b0*/  IADD3 R11, PT, PT, R11, 0x1, RZ ;  /* 0x000000010b0b7810 */ /* 0x000fe40007ffe0ff */
[----:B------:R-:W-:Y:S02]  /*11c0*/  ISETP.NE.AND P0, PT, R9, RZ, PT ;  /* 0x000000ff0900720c */ /* 0x000fe40003f05270 */
[----:B0-----:R-:W-:-:S04]  /*11d0*/  IADD3 R6, P1, PT, R6, 0x4, RZ ;  /* 0x0000000406067810 */ /* 0x001fc80007f3e0ff */
[----:B------:R-:W-:Y:S01]  /*11e0*/  IADD3.X R15, PT, PT, RZ, R15, RZ, P1, !PT ;  /* 0x0000000fff0f7210 */ /* 0x000fe20000ffe4ff */
[----:B--2---:R-:W-:-:S05]  /*11f0*/  FMUL R13, R7, R0 ;  /* 0x00000000070d7220 */ /* 0x004fca0000400000 */
[----:B------:R0:W-:Y:S01]  /*1200*/  STG.E desc[UR12][R2.64], R13 ;  /* 0x0000000d02007986 */ /* 0x0001e2000c10190c */
[----:B------:R-:W-:Y:S05]  /*1210*/  @P0 BRA `(.L_x_10) ;  /* 0xfffffffc00d40947 */ /* 0x000fea000383ffff */
[----:B------:R-:W-:Y:S05]  /*1220*/  EXIT ;  /* 0x000000000000794d */ /* 0x000fea0003800000 */
.L_x_11:
[----:B------:R-:W-:-:S00]  /*1230*/  BRA `(.L_x_11) ;  /* 0xfffffffc00fc7947 */ /* 0x000fc0000383ffff */
[----:B------:R-:W-:-:S00]  /*1240*/  NOP ;  /* 0x0000000000007918 */ /* 0x000fc00000000000 */
        /* <DEDUP_REMOVED lines=11> */
.L_x_12:


//--------------------- .nv.shared.reserved.0     --------------------------
	.section	.nv.shared.reserved.0,"aw",@nobits
	.weak		__nv_reservedSMEM_offset_0_alias
	.size		__nv_reservedSMEM_offset_0_alias, 0, 64
	.other		__nv_reservedSMEM_offset_0_alias,@"STO_CUDA_RESERVED_SHARED STV_DEFAULT"
__nv_reservedSMEM_offset_0_alias:
	.zero		0
	.zero		64


//--------------------- .nv.constant0._Z38scatter_add_softsign_layer_norm_kernelPKfPKiS0_Pfiii --------------------------
	.section	.nv.constant0._Z38scatter_add_softsign_layer_norm_kernelPKfPKiS0_Pfiii,"a",@progbits
	.sectionflags	@""
	.align	4
.nv.constant0._Z38scatter_add_softsign_layer_norm_kernelPKfPKiS0_Pfiii:
	.zero		940


//--------------------- SYMBOLS --------------------------

	.type		.nv.reservedSmem.offset0,@object
	.size		.nv.reservedSmem.offset0,0x4
